//
// Generated by NVIDIA NVVM Compiler
//
// Compiler Build ID: CL-36424714
// Cuda compilation tools, release 13.0, V13.0.88
// Based on NVVM 20.0.0
//

.version 9.0
.target sm_100
.address_size 64

.global .align 1 .b8 _ZN41_INTERNAL_682c5eef_4_k_cu_c566a6f6_1798664cuda3std3__45__cpo5beginE[1];
.global .align 1 .b8 _ZN41_INTERNAL_682c5eef_4_k_cu_c566a6f6_1798664cuda3std3__45__cpo3endE[1];
.global .align 1 .b8 _ZN41_INTERNAL_682c5eef_4_k_cu_c566a6f6_1798664cuda3std3__45__cpo6cbeginE[1];
.global .align 1 .b8 _ZN41_INTERNAL_682c5eef_4_k_cu_c566a6f6_1798664cuda3std3__45__cpo4cendE[1];
.global .align 1 .b8 _ZN41_INTERNAL_682c5eef_4_k_cu_c566a6f6_1798664cuda3std3__45__cpo6rbeginE[1];
.global .align 1 .b8 _ZN41_INTERNAL_682c5eef_4_k_cu_c566a6f6_1798664cuda3std3__45__cpo4rendE[1];
.global .align 1 .b8 _ZN41_INTERNAL_682c5eef_4_k_cu_c566a6f6_1798664cuda3std3__45__cpo7crbeginE[1];
.global .align 1 .b8 _ZN41_INTERNAL_682c5eef_4_k_cu_c566a6f6_1798664cuda3std3__45__cpo5crendE[1];
.global .align 1 .b8 _ZN41_INTERNAL_682c5eef_4_k_cu_c566a6f6_1798664cuda3std3__443_GLOBAL__N__682c5eef_4_k_cu_c566a6f6_1798666ignoreE[1];
.global .align 1 .b8 _ZN41_INTERNAL_682c5eef_4_k_cu_c566a6f6_1798664cuda3std3__419piecewise_constructE[1];
.global .align 1 .b8 _ZN41_INTERNAL_682c5eef_4_k_cu_c566a6f6_1798664cuda3std3__48in_placeE[1];
.global .align 1 .b8 _ZN41_INTERNAL_682c5eef_4_k_cu_c566a6f6_1798664cuda3std3__420unreachable_sentinelE[1];
.global .align 1 .b8 _ZN41_INTERNAL_682c5eef_4_k_cu_c566a6f6_1798664cuda3std3__47nulloptE[1];
.global .align 1 .b8 _ZN41_INTERNAL_682c5eef_4_k_cu_c566a6f6_1798664cuda3std3__48unexpectE[1];
.global .align 1 .b8 _ZN41_INTERNAL_682c5eef_4_k_cu_c566a6f6_1798664cuda3std6ranges3__45__cpo4swapE[1];
.global .align 1 .b8 _ZN41_INTERNAL_682c5eef_4_k_cu_c566a6f6_1798664cuda3std6ranges3__45__cpo9iter_moveE[1];
.global .align 1 .b8 _ZN41_INTERNAL_682c5eef_4_k_cu_c566a6f6_1798664cuda3std6ranges3__45__cpo5beginE[1];
.global .align 1 .b8 _ZN41_INTERNAL_682c5eef_4_k_cu_c566a6f6_1798664cuda3std6ranges3__45__cpo3endE[1];
.global .align 1 .b8 _ZN41_INTERNAL_682c5eef_4_k_cu_c566a6f6_1798664cuda3std6ranges3__45__cpo6cbeginE[1];
.global .align 1 .b8 _ZN41_INTERNAL_682c5eef_4_k_cu_c566a6f6_1798664cuda3std6ranges3__45__cpo4cendE[1];
.global .align 1 .b8 _ZN41_INTERNAL_682c5eef_4_k_cu_c566a6f6_1798664cuda3std6ranges3__45__cpo7advanceE[1];
.global .align 1 .b8 _ZN41_INTERNAL_682c5eef_4_k_cu_c566a6f6_1798664cuda3std6ranges3__45__cpo9iter_swapE[1];
.global .align 1 .b8 _ZN41_INTERNAL_682c5eef_4_k_cu_c566a6f6_1798664cuda3std6ranges3__45__cpo4nextE[1];
.global .align 1 .b8 _ZN41_INTERNAL_682c5eef_4_k_cu_c566a6f6_1798664cuda3std6ranges3__45__cpo4prevE[1];
.global .align 1 .b8 _ZN41_INTERNAL_682c5eef_4_k_cu_c566a6f6_1798664cuda3std6ranges3__45__cpo4dataE[1];
.global .align 1 .b8 _ZN41_INTERNAL_682c5eef_4_k_cu_c566a6f6_1798664cuda3std6ranges3__45__cpo5cdataE[1];
.global .align 1 .b8 _ZN41_INTERNAL_682c5eef_4_k_cu_c566a6f6_1798664cuda3std6ranges3__45__cpo4sizeE[1];
.global .align 1 .b8 _ZN41_INTERNAL_682c5eef_4_k_cu_c566a6f6_1798664cuda3std6ranges3__45__cpo5ssizeE[1];
.global .align 1 .b8 _ZN41_INTERNAL_682c5eef_4_k_cu_c566a6f6_1798664cuda3std6ranges3__45__cpo8distanceE[1];
.global .align 1 .b8 _ZN41_INTERNAL_682c5eef_4_k_cu_c566a6f6_1798666thrust24THRUST_300001_SM_1000_NS8cuda_cub3parE[1];
.global .align 1 .b8 _ZN41_INTERNAL_682c5eef_4_k_cu_c566a6f6_1798666thrust24THRUST_300001_SM_1000_NS8cuda_cub10par_nosyncE[1];
.global .align 1 .b8 _ZN41_INTERNAL_682c5eef_4_k_cu_c566a6f6_1798666thrust24THRUST_300001_SM_1000_NS6system6detail10sequential3seqE[1];
.global .align 1 .b8 _ZN41_INTERNAL_682c5eef_4_k_cu_c566a6f6_1798666thrust24THRUST_300001_SM_1000_NS6system3cpp3parE[1];
.global .align 1 .b8 _ZN41_INTERNAL_682c5eef_4_k_cu_c566a6f6_1798666thrust24THRUST_300001_SM_1000_NS12placeholders2_1E[1];
.global .align 1 .b8 _ZN41_INTERNAL_682c5eef_4_k_cu_c566a6f6_1798666thrust24THRUST_300001_SM_1000_NS12placeholders2_2E[1];
.global .align 1 .b8 _ZN41_INTERNAL_682c5eef_4_k_cu_c566a6f6_1798666thrust24THRUST_300001_SM_1000_NS12placeholders2_3E[1];
.global .align 1 .b8 _ZN41_INTERNAL_682c5eef_4_k_cu_c566a6f6_1798666thrust24THRUST_300001_SM_1000_NS12placeholders2_4E[1];
.global .align 1 .b8 _ZN41_INTERNAL_682c5eef_4_k_cu_c566a6f6_1798666thrust24THRUST_300001_SM_1000_NS12placeholders2_5E[1];
.global .align 1 .b8 _ZN41_INTERNAL_682c5eef_4_k_cu_c566a6f6_1798666thrust24THRUST_300001_SM_1000_NS12placeholders2_6E[1];
.global .align 1 .b8 _ZN41_INTERNAL_682c5eef_4_k_cu_c566a6f6_1798666thrust24THRUST_300001_SM_1000_NS12placeholders2_7E[1];
.global .align 1 .b8 _ZN41_INTERNAL_682c5eef_4_k_cu_c566a6f6_1798666thrust24THRUST_300001_SM_1000_NS12placeholders2_8E[1];
.global .align 1 .b8 _ZN41_INTERNAL_682c5eef_4_k_cu_c566a6f6_1798666thrust24THRUST_300001_SM_1000_NS12placeholders2_9E[1];
.global .align 1 .b8 _ZN41_INTERNAL_682c5eef_4_k_cu_c566a6f6_1798666thrust24THRUST_300001_SM_1000_NS12placeholders3_10E[1];
.global .align 1 .b8 _ZN41_INTERNAL_682c5eef_4_k_cu_c566a6f6_1798666thrust24THRUST_300001_SM_1000_NS3seqE[1];
.global .align 1 .b8 _ZN41_INTERNAL_682c5eef_4_k_cu_c566a6f6_1798666thrust24THRUST_300001_SM_1000_NS6deviceE[1];

.entry _Z11update_tagsPiii(
	.param .u64 .ptr .align 1 _Z11update_tagsPiii_param_0,
	.param .u32 _Z11update_tagsPiii_param_1,
	.param .u32 _Z11update_tagsPiii_param_2
)
{
	.reg .pred 	%p<5>;
	.reg .b32 	%r<39>;
	.reg .b64 	%rd<5>;

	ld.param.u64 	%rd2, [_Z11update_tagsPiii_param_0];
	ld.param.u32 	%r6, [_Z11update_tagsPiii_param_1];
	ld.param.u32 	%r7, [_Z11update_tagsPiii_param_2];
	mov.u32 	%r1, %tid.x;
	setp.ge.s32 	%p1, %r1, %r7;
	@%p1 bra 	$L__BB0_6;
	mov.b32 	%r8, -1;
	shl.b32 	%r2, %r8, %r6;
	not.b32 	%r9, %r2;
	setp.lt.u32 	%p2, %r1, %r9;
	@%p2 bra 	$L__BB0_6;
	cvta.to.global.u64 	%rd3, %rd2;
	mul.wide.u32 	%rd4, %r1, 4;
	add.s64 	%rd1, %rd3, %rd4;
	ld.global.u32 	%r10, [%rd1];
	clz.b32 	%r12, %r7;
	add.s32 	%r13, %r2, %r10;
	add.s32 	%r14, %r13, 1;
	add.s32 	%r15, %r6, %r12;
	sub.s32 	%r16, 31, %r15;
	shl.b32 	%r17, %r14, %r16;
	sub.s32 	%r18, 31, %r12;
	mov.b32 	%r19, -1;
	shl.b32 	%r20, %r19, %r18;
	add.s32 	%r21, %r7, 1;
	add.s32 	%r22, %r21, %r20;
	min.s32 	%r23, %r22, %r17;
	shl.b32 	%r3, %r10, 1;
	add.s32 	%r4, %r3, 2;
	clz.b32 	%r24, %r4;
	sub.s32 	%r25, %r24, %r12;
	mov.b32 	%r26, 1;
	shl.b32 	%r27, %r26, %r25;
	xor.b32  	%r28, %r3, -2;
	shl.b32 	%r29, %r28, %r25;
	add.s32 	%r30, %r21, %r29;
	max.s32 	%r31, %r30, 0;
	min.s32 	%r32, %r27, %r31;
	add.s32 	%r33, %r2, %r14;
	sub.s32 	%r34, %r17, %r33;
	add.s32 	%r35, %r34, %r23;
	add.s32 	%r36, %r35, %r27;
	add.s32 	%r37, %r36, %r32;
	add.s32 	%r5, %r37, -2;
	setp.ge.s32 	%p3, %r1, %r5;
	@%p3 bra 	$L__BB0_4;
	add.s32 	%r38, %r3, 1;
	st.global.u32 	[%rd1], %r38;
	bra.uni 	$L__BB0_6;
$L__BB0_4:
	setp.le.s32 	%p4, %r1, %r5;
	@%p4 bra 	$L__BB0_6;
	st.global.u32 	[%rd1], %r4;
$L__BB0_6:
	ret;

}
	// .globl	_ZN3cub18CUB_300001_SM_10006detail11EmptyKernelIvEEvv
.visible .entry _ZN3cub18CUB_300001_SM_10006detail11EmptyKernelIvEEvv()
{


	ret;

}


// ===== COMPILED SASS (sm_100) =====

	.target	sm_100

	.elftype	@"ET_EXEC"


//--------------------- .note.nv.tkinfo           --------------------------
	.section	.note.nv.tkinfo,"",@"SHT_NOTE"
	.sectionflags	@"SHF_NOTE_NV_TKINFO"
	.tkinfo
        /*0018*/ 	.word	0x00000002
        /*0030*/ 	.string	""
        /*0030*/ 	.string	"ptxas"
        /*0030*/ 	.string	"Cuda compilation tools, release 13.0, V13.0.88"
        /*0030*/ 	.string	"Build cuda_13.0.r13.0/compiler.36424714_0"
        /*0030*/ 	.string	"-arch sm_100 -m 64 "



//--------------------- .note.nv.cuinfo           --------------------------
	.section	.note.nv.cuinfo,"",@"SHT_NOTE"
	.sectionflags	@"SHF_NOTE_NV_CUINFO"
        /*0018*/ 	.short	0x0002
        /*001a*/ 	.short	0x0064
        /*001c*/ 	.short	0x0082
	.zero		2


//--------------------- .nv.info                  --------------------------
	.section	.nv.info,"",@"SHT_CUDA_INFO"
	.align	4


	//----- nvinfo : EIATTR_REGCOUNT
	.align		4
        /*0000*/ 	.byte	0x04, 0x2f
        /*0002*/ 	.short	(.L_46 - .L_45)
	.align		4
.L_45:
        /*0004*/ 	.word	index@(_Z11update_tagsPiii)
        /*0008*/ 	.word	0x00000012


	//----- nvinfo : EIATTR_FRAME_SIZE
	.align		4
.L_46:
        /*000c*/ 	.byte	0x04, 0x11
        /*000e*/ 	.short	(.L_48 - .L_47)
	.align		4
.L_47:
        /*0010*/ 	.word	index@(_Z11update_tagsPiii)
        /*0014*/ 	.word	0x00000000


	//----- nvinfo : EIATTR_REGCOUNT
	.align		4
.L_48:
        /*0018*/ 	.byte	0x04, 0x2f
        /*001a*/ 	.short	(.L_50 - .L_49)
	.align		4
.L_49:
        /*001c*/ 	.word	index@(_ZN3cub18CUB_300001_SM_10006detail11EmptyKernelIvEEvv)
        /*0020*/ 	.word	0x00000004


	//----- nvinfo : EIATTR_FRAME_SIZE
	.align		4
.L_50:
        /*0024*/ 	.byte	0x04, 0x11
        /*0026*/ 	.short	(.L_52 - .L_51)
	.align		4
.L_51:
        /*0028*/ 	.word	index@(_ZN3cub18CUB_300001_SM_10006detail11EmptyKernelIvEEvv)
        /*002c*/ 	.word	0x00000000


	//----- nvinfo : EIATTR_MIN_STACK_SIZE
	.align		4
.L_52:
        /*0030*/ 	.byte	0x04, 0x12
        /*0032*/ 	.short	(.L_54 - .L_53)
	.align		4
.L_53:
        /*0034*/ 	.word	index@(_Z11update_tagsPiii)
        /*0038*/ 	.word	0x00000000


	//----- nvinfo : EIATTR_MIN_STACK_SIZE
	.align		4
.L_54:
        /*003c*/ 	.byte	0x04, 0x12
        /*003e*/ 	.short	(.L_56 - .L_55)
	.align		4
.L_55:
        /*0040*/ 	.word	index@(_ZN3cub18CUB_300001_SM_10006detail11EmptyKernelIvEEvv)
        /*0044*/ 	.word	0x00000000
.L_56:


//--------------------- .nv.compat                --------------------------
	.section	.nv.compat,"",@"SHT_CUDA_COMPAT_INFO"
	.align	4
        /*0000*/ 	.byte	0x02, 0x09, 0x00, 0x00, 0x02, 0x02, 0x01, 0x00, 0x02, 0x05, 0x05, 0x00, 0x03, 0x07, 0x01, 0x01
        /*0010*/ 	.byte	0x02, 0x03, 0x00, 0x00, 0x02, 0x06, 0x01, 0x00, 0x04, 0x0b, 0x08, 0x00, 0x09, 0x00, 0x00, 0x00
        /*0020*/ 	.byte	0x00, 0x00, 0x00, 0x00


//--------------------- .nv.info._ZN3cub18CUB_300001_SM_10006detail11EmptyKernelIvEEvv --------------------------
	.section	.nv.info._ZN3cub18CUB_300001_SM_10006detail11EmptyKernelIvEEvv,"",@"SHT_CUDA_INFO"
	.sectionflags	@""
	.align	4


	//----- nvinfo : EIATTR_CUDA_API_VERSION
	.align		4
        /*0000*/ 	.byte	0x04, 0x37
        /*0002*/ 	.short	(.L_58 - .L_57)
.L_57:
        /*0004*/ 	.word	0x00000082


	//----- nvinfo : EIATTR_SPARSE_MMA_MASK
	.align		4
.L_58:
        /*0008*/ 	.byte	0x03, 0x50
        /*000a*/ 	.short	0x0000


	//----- nvinfo : EIATTR_MAXREG_COUNT
	.align		4
        /*000c*/ 	.byte	0x03, 0x1b
        /*000e*/ 	.short	0x00ff


	//----- nvinfo : EIATTR_MERCURY_ISA_VERSION
	.align		4
        /*0010*/ 	.byte	0x03, 0x5f
        /*0012*/ 	.short	0x0101


	//----- nvinfo : EIATTR_VRC_CTA_INIT_COUNT
	.align		4
        /*0014*/ 	.byte	0x02, 0x4a
	.zero		1
	.zero		1


	//----- nvinfo : EIATTR_EXIT_INSTR_OFFSETS
	.align		4
        /*0018*/ 	.byte	0x04, 0x1c
        /*001a*/ 	.short	(.L_60 - .L_59)


	//   ....[0]....
.L_59:
        /*001c*/ 	.word	0x00000010


	//----- nvinfo : EIATTR_SW_WAR
	.align		4
.L_60:
        /*0020*/ 	.byte	0x04, 0x36
        /*0022*/ 	.short	(.L_62 - .L_61)
.L_61:
        /*0024*/ 	.word	0x00000008
.L_62:


//--------------------- .nv.info._Z11update_tagsPiii --------------------------
	.section	.nv.info._Z11update_tagsPiii,"",@"SHT_CUDA_INFO"
	.sectionflags	@""
	.align	4


	//----- nvinfo : EIATTR_CUDA_API_VERSION
	.align		4
        /*0000*/ 	.byte	0x04, 0x37
        /*0002*/ 	.short	(.L_64 - .L_63)
.L_63:
        /*0004*/ 	.word	0x00000082


	//----- nvinfo : EIATTR_KPARAM_INFO
	.align		4
.L_64:
        /*0008*/ 	.byte	0x04, 0x17
        /*000a*/ 	.short	(.L_66 - .L_65)
.L_65:
        /*000c*/ 	.word	0x00000000
        /*0010*/ 	.short	0x0002
        /*0012*/ 	.short	0x000c
        /*0014*/ 	.byte	0x00, 0xf0, 0x11, 0x00


	//----- nvinfo : EIATTR_KPARAM_INFO
	.align		4
.L_66:
        /*0018*/ 	.byte	0x04, 0x17
        /*001a*/ 	.short	(.L_68 - .L_67)
.L_67:
        /*001c*/ 	.word	0x00000000
        /*0020*/ 	.short	0x0001
        /*0022*/ 	.short	0x0008
        /*0024*/ 	.byte	0x00, 0xf0, 0x11, 0x00


	//----- nvinfo : EIATTR_KPARAM_INFO
	.align		4
.L_68:
        /*0028*/ 	.byte	0x04, 0x17
        /*002a*/ 	.short	(.L_70 - .L_69)
.L_69:
        /*002c*/ 	.word	0x00000000
        /*0030*/ 	.short	0x0000
        /*0032*/ 	.short	0x0000
        /*0034*/ 	.byte	0x00, 0xf5, 0x21, 0x00


	//----- nvinfo : EIATTR_SPARSE_MMA_MASK
	.align		4
.L_70:
        /*0038*/ 	.byte	0x03, 0x50
        /*003a*/ 	.short	0x0000


	//----- nvinfo : EIATTR_MAXREG_COUNT
	.align		4
        /*003c*/ 	.byte	0x03, 0x1b
        /*003e*/ 	.short	0x00ff


	//----- nvinfo : EIATTR_MERCURY_ISA_VERSION
	.align		4
        /*0040*/ 	.byte	0x03, 0x5f
        /*0042*/ 	.short	0x0101


	//----- nvinfo : EIATTR_VRC_CTA_INIT_COUNT
	.align		4
        /*0044*/ 	.byte	0x02, 0x4a
	.zero		1
	.zero		1


	//----- nvinfo : EIATTR_EXIT_INSTR_OFFSETS
	.align		4
        /*0048*/ 	.byte	0x04, 0x1c
        /*004a*/ 	.short	(.L_72 - .L_71)


	//   ....[0]....
.L_71:
        /*004c*/ 	.word	0x00000040


	//   ....[1]....
        /*0050*/ 	.word	0x000000a0


	//   ....[2]....
        /*0054*/ 	.word	0x00000270


	//   ....[3]....
        /*0058*/ 	.word	0x00000290


	//   ....[4]....
        /*005c*/ 	.word	0x000002b0


	//----- nvinfo : EIATTR_CBANK_PARAM_SIZE
	.align		4
.L_72:
        /*0060*/ 	.byte	0x03, 0x19
        /*0062*/ 	.short	0x0010


	//----- nvinfo : EIATTR_PARAM_CBANK
	.align		4
        /*0064*/ 	.byte	0x04, 0x0a
        /*0066*/ 	.short	(.L_74 - .L_73)
	.align		4
.L_73:
        /*0068*/ 	.word	index@(.nv.constant0._Z11update_tagsPiii)
        /*006c*/ 	.short	0x0380
        /*006e*/ 	.short	0x0010


	//----- nvinfo : EIATTR_SW_WAR
	.align		4
.L_74:
        /*0070*/ 	.byte	0x04, 0x36
        /*0072*/ 	.short	(.L_76 - .L_75)
.L_75:
        /*0074*/ 	.word	0x00000008
.L_76:


//--------------------- .nv.callgraph             --------------------------
	.section	.nv.callgraph,"",@"SHT_CUDA_CALLGRAPH"
	.align	4
	.sectionentsize	8
	.align		4
        /*0000*/ 	.word	0x00000000
	.align		4
        /*0004*/ 	.word	0xffffffff
	.align		4
        /*0008*/ 	.word	0x00000000
	.align		4
        /*000c*/ 	.word	0xfffffffe
	.align		4
        /*0010*/ 	.word	0x00000000
	.align		4
        /*0014*/ 	.word	0xfffffffd
	.align		4
        /*0018*/ 	.word	0x00000000
	.align		4
        /*001c*/ 	.word	0xfffffffc


//--------------------- .nv.constant4             --------------------------
	.section	.nv.constant4,"a",@progbits
	.align	8
	.align		8
.nv.constant4:
        /*0000*/ 	.dword	_ZN41_INTERNAL_682c5eef_4_k_cu_c566a6f6_1802754cuda3std3__45__cpo5beginE
	.align		8
        /*0008*/ 	.dword	_ZN41_INTERNAL_682c5eef_4_k_cu_c566a6f6_1802754cuda3std3__45__cpo3endE
	.align		8
        /*0010*/ 	.dword	_ZN41_INTERNAL_682c5eef_4_k_cu_c566a6f6_1802754cuda3std3__45__cpo6cbeginE
	.align		8
        /*0018*/ 	.dword	_ZN41_INTERNAL_682c5eef_4_k_cu_c566a6f6_1802754cuda3std3__45__cpo4cendE
	.align		8
        /*0020*/ 	.dword	_ZN41_INTERNAL_682c5eef_4_k_cu_c566a6f6_1802754cuda3std3__45__cpo6rbeginE
	.align		8
        /*0028*/ 	.dword	_ZN41_INTERNAL_682c5eef_4_k_cu_c566a6f6_1802754cuda3std3__45__cpo4rendE
	.align		8
        /*0030*/ 	.dword	_ZN41_INTERNAL_682c5eef_4_k_cu_c566a6f6_1802754cuda3std3__45__cpo7crbeginE
	.align		8
        /*0038*/ 	.dword	_ZN41_INTERNAL_682c5eef_4_k_cu_c566a6f6_1802754cuda3std3__45__cpo5crendE
	.align		8
        /*0040*/ 	.dword	_ZN41_INTERNAL_682c5eef_4_k_cu_c566a6f6_1802754cuda3std3__443_GLOBAL__N__682c5eef_4_k_cu_c566a6f6_1802756ignoreE
	.align		8
        /*0048*/ 	.dword	_ZN41_INTERNAL_682c5eef_4_k_cu_c566a6f6_1802754cuda3std3__419piecewise_constructE
	.align		8
        /*0050*/ 	.dword	_ZN41_INTERNAL_682c5eef_4_k_cu_c566a6f6_1802754cuda3std3__48in_placeE
	.align		8
        /*0058*/ 	.dword	_ZN41_INTERNAL_682c5eef_4_k_cu_c566a6f6_1802754cuda3std3__420unreachable_sentinelE
	.align		8
        /*0060*/ 	.dword	_ZN41_INTERNAL_682c5eef_4_k_cu_c566a6f6_1802754cuda3std3__47nulloptE
	.align		8
        /*0068*/ 	.dword	_ZN41_INTERNAL_682c5eef_4_k_cu_c566a6f6_1802754cuda3std3__48unexpectE
	.align		8
        /*0070*/ 	.dword	_ZN41_INTERNAL_682c5eef_4_k_cu_c566a6f6_1802754cuda3std6ranges3__45__cpo4swapE
	.align		8
        /*0078*/ 	.dword	_ZN41_INTERNAL_682c5eef_4_k_cu_c566a6f6_1802754cuda3std6ranges3__45__cpo9iter_moveE
	.align		8
        /*0080*/ 	.dword	_ZN41_INTERNAL_682c5eef_4_k_cu_c566a6f6_1802754cuda3std6ranges3__45__cpo5beginE
	.align		8
        /*0088*/ 	.dword	_ZN41_INTERNAL_682c5eef_4_k_cu_c566a6f6_1802754cuda3std6ranges3__45__cpo3endE
	.align		8
        /*0090*/ 	.dword	_ZN41_INTERNAL_682c5eef_4_k_cu_c566a6f6_1802754cuda3std6ranges3__45__cpo6cbeginE
	.align		8
        /*0098*/ 	.dword	_ZN41_INTERNAL_682c5eef_4_k_cu_c566a6f6_1802754cuda3std6ranges3__45__cpo4cendE
	.align		8
        /*00a0*/ 	.dword	_ZN41_INTERNAL_682c5eef_4_k_cu_c566a6f6_1802754cuda3std6ranges3__45__cpo7advanceE
	.align		8
        /*00a8*/ 	.dword	_ZN41_INTERNAL_682c5eef_4_k_cu_c566a6f6_1802754cuda3std6ranges3__45__cpo9iter_swapE
	.align		8
        /*00b0*/ 	.dword	_ZN41_INTERNAL_682c5eef_4_k_cu_c566a6f6_1802754cuda3std6ranges3__45__cpo4nextE
	.align		8
        /*00b8*/ 	.dword	_ZN41_INTERNAL_682c5eef_4_k_cu_c566a6f6_1802754cuda3std6ranges3__45__cpo4prevE
	.align		8
        /*00c0*/ 	.dword	_ZN41_INTERNAL_682c5eef_4_k_cu_c566a6f6_1802754cuda3std6ranges3__45__cpo4dataE
	.align		8
        /*00c8*/ 	.dword	_ZN41_INTERNAL_682c5eef_4_k_cu_c566a6f6_1802754cuda3std6ranges3__45__cpo5cdataE
	.align		8
        /*00d0*/ 	.dword	_ZN41_INTERNAL_682c5eef_4_k_cu_c566a6f6_1802754cuda3std6ranges3__45__cpo4sizeE
	.align		8
        /*00d8*/ 	.dword	_ZN41_INTERNAL_682c5eef_4_k_cu_c566a6f6_1802754cuda3std6ranges3__45__cpo5ssizeE
	.align		8
        /*00e0*/ 	.dword	_ZN41_INTERNAL_682c5eef_4_k_cu_c566a6f6_1802754cuda3std6ranges3__45__cpo8distanceE
	.align		8
        /*00e8*/ 	.dword	_ZN41_INTERNAL_682c5eef_4_k_cu_c566a6f6_1802756thrust24THRUST_300001_SM_1000_NS8cuda_cub3parE
	.align		8
        /*00f0*/ 	.dword	_ZN41_INTERNAL_682c5eef_4_k_cu_c566a6f6_1802756thrust24THRUST_300001_SM_1000_NS8cuda_cub10par_nosyncE
	.align		8
        /*00f8*/ 	.dword	_ZN41_INTERNAL_682c5eef_4_k_cu_c566a6f6_1802756thrust24THRUST_300001_SM_1000_NS6system6detail10sequential3seqE
	.align		8
        /*0100*/ 	.dword	_ZN41_INTERNAL_682c5eef_4_k_cu_c566a6f6_1802756thrust24THRUST_300001_SM_1000_NS6system3cpp3parE
	.align		8
        /*0108*/ 	.dword	_ZN41_INTERNAL_682c5eef_4_k_cu_c566a6f6_1802756thrust24THRUST_300001_SM_1000_NS12placeholders2_1E
	.align		8
        /*0110*/ 	.dword	_ZN41_INTERNAL_682c5eef_4_k_cu_c566a6f6_1802756thrust24THRUST_300001_SM_1000_NS12placeholders2_2E
	.align		8
        /*0118*/ 	.dword	_ZN41_INTERNAL_682c5eef_4_k_cu_c566a6f6_1802756thrust24THRUST_300001_SM_1000_NS12placeholders2_3E
	.align		8
        /*0120*/ 	.dword	_ZN41_INTERNAL_682c5eef_4_k_cu_c566a6f6_1802756thrust24THRUST_300001_SM_1000_NS12placeholders2_4E
	.align		8
        /*0128*/ 	.dword	_ZN41_INTERNAL_682c5eef_4_k_cu_c566a6f6_1802756thrust24THRUST_300001_SM_1000_NS12placeholders2_5E
	.align		8
        /*0130*/ 	.dword	_ZN41_INTERNAL_682c5eef_4_k_cu_c566a6f6_1802756thrust24THRUST_300001_SM_1000_NS12placeholders2_6E
	.align		8
        /*0138*/ 	.dword	_ZN41_INTERNAL_682c5eef_4_k_cu_c566a6f6_1802756thrust24THRUST_300001_SM_1000_NS12placeholders2_7E
	.align		8
        /*0140*/ 	.dword	_ZN41_INTERNAL_682c5eef_4_k_cu_c566a6f6_1802756thrust24THRUST_300001_SM_1000_NS12placeholders2_8E
	.align		8
        /*0148*/ 	.dword	_ZN41_INTERNAL_682c5eef_4_k_cu_c566a6f6_1802756thrust24THRUST_300001_SM_1000_NS12placeholders2_9E
	.align		8
        /*0150*/ 	.dword	_ZN41_INTERNAL_682c5eef_4_k_cu_c566a6f6_1802756thrust24THRUST_300001_SM_1000_NS12placeholders3_10E
	.align		8
        /*0158*/ 	.dword	_ZN41_INTERNAL_682c5eef_4_k_cu_c566a6f6_1802756thrust24THRUST_300001_SM_1000_NS3seqE
	.align		8
        /*0160*/ 	.dword	_ZN41_INTERNAL_682c5eef_4_k_cu_c566a6f6_1802756thrust24THRUST_300001_SM_1000_NS6deviceE


//--------------------- .text._ZN3cub18CUB_300001_SM_10006detail11EmptyKernelIvEEvv --------------------------
	.section	.text._ZN3cub18CUB_300001_SM_10006detail11EmptyKernelIvEEvv,"ax",@progbits
	.align	128
        .global         _ZN3cub18CUB_300001_SM_10006detail11EmptyKernelIvEEvv
        .type           _ZN3cub18CUB_300001_SM_10006detail11EmptyKernelIvEEvv,@function
        .size           _ZN3cub18CUB_300001_SM_10006detail11EmptyKernelIvEEvv,(.L_x_3 - _ZN3cub18CUB_300001_SM_10006detail11EmptyKernelIvEEvv)
        .other          _ZN3cub18CUB_300001_SM_10006detail11EmptyKernelIvEEvv,@"STO_CUDA_ENTRY STV_DEFAULT"
_ZN3cub18CUB_300001_SM_10006detail11EmptyKernelIvEEvv:
.text._ZN3cub18CUB_300001_SM_10006detail11EmptyKernelIvEEvv:
[----:B------:R-:W-:Y:S01]  /*0000*/  LDC R1, c[0x0][0x37c] ;  /* 0x0000df00ff017b82 */ /* 0x000fe20000000800 */
[----:B------:R-:W-:Y:S05]  /*0010*/  EXIT ;  /* 0x000000000000794d */ /* 0x000fea0003800000 */
.L_x_0:
[----:B------:R-:W-:-:S00]  /*0020*/  BRA `(.L_x_0) ;  /* 0xfffffffc00fc7947 */ /* 0x000fc0000383ffff */
[----:B------:R-:W-:-:S00]  /*0030*/  NOP ;  /* 0x0000000000007918 */ /* 0x000fc00000000000 */
        /* <DEDUP_REMOVED lines=12> */
.L_x_3:


//--------------------- .text._Z11update_tagsPiii --------------------------
	.section	.text._Z11update_tagsPiii,"ax",@progbits
	.align	128
.text._Z11update_tagsPiii:
        .type           _Z11update_tagsPiii,@function
        .size           _Z11update_tagsPiii,(.L_x_2 - _Z11update_tagsPiii)
        .other          _Z11update_tagsPiii,@"STO_CUDA_ENTRY STV_DEFAULT"
_Z11update_tagsPiii:
[----:B------:R-:W-:Y:S01]  /*0000*/  LDC R1, c[0x0][0x37c] ;  /* 0x0000df00ff017b82 */ /* 0x000fe20000000800 */
[----:B------:R-:W0:Y:S01]  /*0010*/  S2R R0, SR_TID.X ;  /* 0x0000000000007919 */ /* 0x000e220000002100 */
[----:B------:R-:W0:Y:S02]  /*0020*/  LDCU UR5, c[0x0][0x38c] ;  /* 0x00007180ff0577ac */ /* 0x000e240008000800 */
[----:B0-----:R-:W-:-:S13]  /*0030*/  ISETP.GE.AND P0, PT, R0, UR5, PT ;  /* 0x0000000500007c0c */ /* 0x001fda000bf06270 */
[----:B------:R-:W-:Y:S05]  /*0040*/  @P0 EXIT ;  /* 0x000000000000094d */ /* 0x000fea0003800000 */
[----:B------:R-:W0:Y:S01]  /*0050*/  LDC R8, c[0x0][0x388] ;  /* 0x0000e200ff087b82 */ /* 0x000e220000000800 */
[----:B------:R-:W-:-:S05]  /*0060*/  IMAD.MOV.U32 R15, RZ, RZ, -0x1 ;  /* 0xffffffffff0f7424 */ /* 0x000fca00078e00ff */
[----:B0-----:R-:W-:-:S04]  /*0070*/  SHF.L.U32 R4, R15, R8, RZ ;  /* 0x000000080f047219 */ /* 0x001fc800000006ff */
[----:B------:R-:W-:-:S04]  /*0080*/  LOP3.LUT R3, RZ, R4, RZ, 0x33, !PT ;  /* 0x00000004ff037212 */ /* 0x000fc800078e33ff */
[----:B------:R-:W-:-:S13]  /*0090*/  ISETP.GE.U32.AND P0, PT, R0, R3, PT ;  /* 0x000000030000720c */ /* 0x000fda0003f06070 */
[----:B------:R-:W-:Y:S05]  /*00a0*/  @!P0 EXIT ;  /* 0x000000000000894d */ /* 0x000fea0003800000 */
[----:B------:R-:W0:Y:S01]  /*00b0*/  LDC.64 R2, c[0x0][0x380] ;  /* 0x0000e000ff027b82 */ /* 0x000e220000000a00 */
[----:B------:R-:W1:Y:S01]  /*00c0*/  LDCU.64 UR6, c[0x0][0x358] ;  /* 0x00006b00ff0677ac */ /* 0x000e620008000a00 */
[----:B0-----:R-:W-:-:S05]  /*00d0*/  IMAD.WIDE.U32 R2, R0, 0x4, R2 ;  /* 0x0000000400027825 */ /* 0x001fca00078e0002 */
[----:B-1----:R-:W2:Y:S01]  /*00e0*/  LDG.E R5, desc[UR6][R2.64] ;  /* 0x0000000602057981 */ /* 0x002ea2000c1e1900 */
[----:B------:R-:W0:Y:S01]  /*00f0*/  FLO.U32 R6, UR5 ;  /* 0x0000000500067d00 */ /* 0x000e2200080e0000 */
[----:B------:R-:W-:Y:S01]  /*0100*/  UIADD3 UR4, UPT, UPT, UR5, 0x1, URZ ;  /* 0x0000000105047890 */ /* 0x000fe2000fffe0ff */
[----:B0-----:R-:W-:-:S04]  /*0110*/  IADD3 R7, PT, PT, -R6, 0x1f, RZ ;  /* 0x0000001f06077810 */ /* 0x001fc80007ffe1ff */
[----:B------:R-:W-:Y:S01]  /*0120*/  IADD3 R8, PT, PT, -R7, 0x1f, -R8 ;  /* 0x0000001f07087810 */ /* 0x000fe20007ffe908 */
[----:B--2---:R-:W-:Y:S01]  /*0130*/  IMAD.SHL.U32 R9, R5, 0x2, RZ ;  /* 0x0000000205097824 */ /* 0x004fe200078e00ff */
[----:B------:R-:W-:-:S03]  /*0140*/  IADD3 R5, PT, PT, R4, 0x1, R5 ;  /* 0x0000000104057810 */ /* 0x000fc60007ffe005 */
[C---:B------:R-:W-:Y:S01]  /*0150*/  VIADD R11, R9.reuse, 0x2 ;  /* 0x00000002090b7836 */ /* 0x040fe20000000000 */
[----:B------:R-:W-:Y:S02]  /*0160*/  LOP3.LUT R13, R9, 0xfffffffe, RZ, 0x3c, !PT ;  /* 0xfffffffe090d7812 */ /* 0x000fe400078e3cff */
[----:B------:R-:W-:Y:S01]  /*0170*/  SHF.L.U32 R8, R5, R8, RZ ;  /* 0x0000000805087219 */ /* 0x000fe200000006ff */
[----:B------:R-:W0:Y:S03]  /*0180*/  FLO.U32 R10, R11 ;  /* 0x0000000b000a7300 */ /* 0x000e2600000e0000 */
[----:B------:R-:W-:Y:S02]  /*0190*/  IADD3 R4, PT, PT, R8, -R4, -R5 ;  /* 0x8000000408047210 */ /* 0x000fe40007ffe805 */
[----:B0-----:R-:W-:Y:S02]  /*01a0*/  IADD3 R10, PT, PT, -R7, 0x1f, -R10 ;  /* 0x0000001f070a7810 */ /* 0x001fe40007ffe90a */
[----:B------:R-:W-:Y:S01]  /*01b0*/  SHF.L.U32 R7, R15, R6, RZ ;  /* 0x000000060f077219 */ /* 0x000fe200000006ff */
[----:B------:R-:W-:Y:S01]  /*01c0*/  IMAD.MOV.U32 R15, RZ, RZ, 0x1 ;  /* 0x00000001ff0f7424 */ /* 0x000fe200078e00ff */
[----:B------:R-:W-:-:S02]  /*01d0*/  SHF.L.U32 R13, R13, R10, RZ ;  /* 0x0000000a0d0d7219 */ /* 0x000fc400000006ff */
[----:B------:R-:W-:Y:S02]  /*01e0*/  VIADDMNMX R7, R7, UR4, R8, PT ;  /* 0x0000000407077c46 */ /* 0x000fe4000b800108 */
[----:B------:R-:W-:Y:S02]  /*01f0*/  SHF.L.U32 R10, R15, R10, RZ ;  /* 0x0000000a0f0a7219 */ /* 0x000fe400000006ff */
[----:B------:R-:W-:Y:S02]  /*0200*/  VIADDMNMX R13, R13, UR4, RZ, !PT ;  /* 0x000000040d0d7c46 */ /* 0x000fe4000f8001ff */
[C---:B------:R-:W-:Y:S02]  /*0210*/  IADD3 R4, PT, PT, R10.reuse, R4, R7 ;  /* 0x000000040a047210 */ /* 0x040fe40007ffe007 */
[----:B------:R-:W-:-:S04]  /*0220*/  VIMNMX R13, PT, PT, R10, R13, PT ;  /* 0x0000000d0a0d7248 */ /* 0x000fc80003fe0100 */
[----:B------:R-:W-:-:S04]  /*0230*/  IADD3 R13, PT, PT, R4, -0x2, R13 ;  /* 0xfffffffe040d7810 */ /* 0x000fc80007ffe00d */
[----:B------:R-:W-:-:S13]  /*0240*/  ISETP.GE.AND P0, PT, R0, R13, PT ;  /* 0x0000000d0000720c */ /* 0x000fda0003f06270 */
[----:B------:R-:W-:-:S05]  /*0250*/  @!P0 VIADD R9, R9, 0x1 ;  /* 0x0000000109098836 */ /* 0x000fca0000000000 */
[----:B------:R0:W-:Y:S01]  /*0260*/  @!P0 STG.E desc[UR6][R2.64], R9 ;  /* 0x0000000902008986 */ /* 0x0001e2000c101906 */
[----:B------:R-:W-:Y:S05]  /*0270*/  @!P0 EXIT ;  /* 0x000000000000894d */ /* 0x000fea0003800000 */
[----:B------:R-:W-:-:S13]  /*0280*/  ISETP.GT.AND P0, PT, R0, R13, PT ;  /* 0x0000000d0000720c */ /* 0x000fda0003f04270 */
[----:B------:R-:W-:Y:S05]  /*0290*/  @!P0 EXIT ;  /* 0x000000000000894d */ /* 0x000fea0003800000 */
[----:B------:R-:W-:Y:S01]  /*02a0*/  STG.E desc[UR6][R2.64], R11 ;  /* 0x0000000b02007986 */ /* 0x000fe2000c101906 */
[----:B------:R-:W-:Y:S05]  /*02b0*/  EXIT ;  /* 0x000000000000794d */ /* 0x000fea0003800000 */
.L_x_1:
        /* <DEDUP_REMOVED lines=12> */
.L_x_2:


//--------------------- .nv.shared.reserved.0     --------------------------
	.section	.nv.shared.reserved.0,"aw",@nobits
	.weak		__nv_reservedSMEM_offset_0_alias
	.size		__nv_reservedSMEM_offset_0_alias, 0, 64
	.other		__nv_reservedSMEM_offset_0_alias,@"STO_CUDA_RESERVED_SHARED STV_DEFAULT"
__nv_reservedSMEM_offset_0_alias:
	.zero		0
	.zero		64


//--------------------- .nv.global                --------------------------
	.section	.nv.global,"aw",@nobits
.nv.global:
	.type		_ZN41_INTERNAL_682c5eef_4_k_cu_c566a6f6_1802756thrust24THRUST_300001_SM_1000_NS12placeholders2_8E,@object
	.size		_ZN41_INTERNAL_682c5eef_4_k_cu_c566a6f6_1802756thrust24THRUST_300001_SM_1000_NS12placeholders2_8E,(_ZN41_INTERNAL_682c5eef_4_k_cu_c566a6f6_1802754cuda3std3__443_GLOBAL__N__682c5eef_4_k_cu_c566a6f6_1802756ignoreE - _ZN41_INTERNAL_682c5eef_4_k_cu_c566a6f6_1802756thrust24THRUST_300001_SM_1000_NS12placeholders2_8E)
_ZN41_INTERNAL_682c5eef_4_k_cu_c566a6f6_1802756thrust24THRUST_300001_SM_1000_NS12placeholders2_8E:
	.zero		1
	.type		_ZN41_INTERNAL_682c5eef_4_k_cu_c566a6f6_1802754cuda3std3__443_GLOBAL__N__682c5eef_4_k_cu_c566a6f6_1802756ignoreE,@object
	.size		_ZN41_INTERNAL_682c5eef_4_k_cu_c566a6f6_1802754cuda3std3__443_GLOBAL__N__682c5eef_4_k_cu_c566a6f6_1802756ignoreE,(_ZN41_INTERNAL_682c5eef_4_k_cu_c566a6f6_1802754cuda3std6ranges3__45__cpo4dataE - _ZN41_INTERNAL_682c5eef_4_k_cu_c566a6f6_1802754cuda3std3__443_GLOBAL__N__682c5eef_4_k_cu_c566a6f6_1802756ignoreE)
_ZN41_INTERNAL_682c5eef_4_k_cu_c566a6f6_1802754cuda3std3__443_GLOBAL__N__682c5eef_4_k_cu_c566a6f6_1802756ignoreE:
	.zero		1
	.type		_ZN41_INTERNAL_682c5eef_4_k_cu_c566a6f6_1802754cuda3std6ranges3__45__cpo4dataE,@object
	.size		_ZN41_INTERNAL_682c5eef_4_k_cu_c566a6f6_1802754cuda3std6ranges3__45__cpo4dataE,(_ZN41_INTERNAL_682c5eef_4_k_cu_c566a6f6_1802756thrust24THRUST_300001_SM_1000_NS6system3cpp3parE - _ZN41_INTERNAL_682c5eef_4_k_cu_c566a6f6_1802754cuda3std6ranges3__45__cpo4dataE)
_ZN41_INTERNAL_682c5eef_4_k_cu_c566a6f6_1802754cuda3std6ranges3__45__cpo4dataE:
	.zero		1
	.type		_ZN41_INTERNAL_682c5eef_4_k_cu_c566a6f6_1802756thrust24THRUST_300001_SM_1000_NS6system3cpp3parE,@object
	.size		_ZN41_INTERNAL_682c5eef_4_k_cu_c566a6f6_1802756thrust24THRUST_300001_SM_1000_NS6system3cpp3parE,(_ZN41_INTERNAL_682c5eef_4_k_cu_c566a6f6_1802754cuda3std3__45__cpo5beginE - _ZN41_INTERNAL_682c5eef_4_k_cu_c566a6f6_1802756thrust24THRUST_300001_SM_1000_NS6system3cpp3parE)
_ZN41_INTERNAL_682c5eef_4_k_cu_c566a6f6_1802756thrust24THRUST_300001_SM_1000_NS6system3cpp3parE:
	.zero		1
	.type		_ZN41_INTERNAL_682c5eef_4_k_cu_c566a6f6_1802754cuda3std3__45__cpo5beginE,@object
	.size		_ZN41_INTERNAL_682c5eef_4_k_cu_c566a6f6_1802754cuda3std3__45__cpo5beginE,(_ZN41_INTERNAL_682c5eef_4_k_cu_c566a6f6_1802754cuda3std6ranges3__45__cpo5beginE - _ZN41_INTERNAL_682c5eef_4_k_cu_c566a6f6_1802754cuda3std3__45__cpo5beginE)
_ZN41_INTERNAL_682c5eef_4_k_cu_c566a6f6_1802754cuda3std3__45__cpo5beginE:
	.zero		1
	.type		_ZN41_INTERNAL_682c5eef_4_k_cu_c566a6f6_1802754cuda3std6ranges3__45__cpo5beginE,@object
	.size		_ZN41_INTERNAL_682c5eef_4_k_cu_c566a6f6_1802754cuda3std6ranges3__45__cpo5beginE,(_ZN41_INTERNAL_682c5eef_4_k_cu_c566a6f6_1802756thrust24THRUST_300001_SM_1000_NS6deviceE - _ZN41_INTERNAL_682c5eef_4_k_cu_c566a6f6_1802754cuda3std6ranges3__45__cpo5beginE)
_ZN41_INTERNAL_682c5eef_4_k_cu_c566a6f6_1802754cuda3std6ranges3__45__cpo5beginE:
	.zero		1
	.type		_ZN41_INTERNAL_682c5eef_4_k_cu_c566a6f6_1802756thrust24THRUST_300001_SM_1000_NS6deviceE,@object
	.size		_ZN41_INTERNAL_682c5eef_4_k_cu_c566a6f6_1802756thrust24THRUST_300001_SM_1000_NS6deviceE,(_ZN41_INTERNAL_682c5eef_4_k_cu_c566a6f6_1802754cuda3std3__47nulloptE - _ZN41_INTERNAL_682c5eef_4_k_cu_c566a6f6_1802756thrust24THRUST_300001_SM_1000_NS6deviceE)
_ZN41_INTERNAL_682c5eef_4_k_cu_c566a6f6_1802756thrust24THRUST_300001_SM_1000_NS6deviceE:
	.zero		1
	.type		_ZN41_INTERNAL_682c5eef_4_k_cu_c566a6f6_1802754cuda3std3__47nulloptE,@object
	.size		_ZN41_INTERNAL_682c5eef_4_k_cu_c566a6f6_1802754cuda3std3__47nulloptE,(_ZN41_INTERNAL_682c5eef_4_k_cu_c566a6f6_1802754cuda3std6ranges3__45__cpo8distanceE - _ZN41_INTERNAL_682c5eef_4_k_cu_c566a6f6_1802754cuda3std3__47nulloptE)
_ZN41_INTERNAL_682c5eef_4_k_cu_c566a6f6_1802754cuda3std3__47nulloptE:
	.zero		1
	.type		_ZN41_INTERNAL_682c5eef_4_k_cu_c566a6f6_1802754cuda3std6ranges3__45__cpo8distanceE,@object
	.size		_ZN41_INTERNAL_682c5eef_4_k_cu_c566a6f6_1802754cuda3std6ranges3__45__cpo8distanceE,(_ZN41_INTERNAL_682c5eef_4_k_cu_c566a6f6_1802756thrust24THRUST_300001_SM_1000_NS12placeholders2_4E - _ZN41_INTERNAL_682c5eef_4_k_cu_c566a6f6_1802754cuda3std6ranges3__45__cpo8distanceE)
_ZN41_INTERNAL_682c5eef_4_k_cu_c566a6f6_1802754cuda3std6ranges3__45__cpo8distanceE:
	.zero		1
	.type		_ZN41_INTERNAL_682c5eef_4_k_cu_c566a6f6_1802756thrust24THRUST_300001_SM_1000_NS12placeholders2_4E,@object
	.size		_ZN41_INTERNAL_682c5eef_4_k_cu_c566a6f6_1802756thrust24THRUST_300001_SM_1000_NS12placeholders2_4E,(_ZN41_INTERNAL_682c5eef_4_k_cu_c566a6f6_1802754cuda3std3__45__cpo6rbeginE - _ZN41_INTERNAL_682c5eef_4_k_cu_c566a6f6_1802756thrust24THRUST_300001_SM_1000_NS12placeholders2_4E)
_ZN41_INTERNAL_682c5eef_4_k_cu_c566a6f6_1802756thrust24THRUST_300001_SM_1000_NS12placeholders2_4E:
	.zero		1
	.type		_ZN41_INTERNAL_682c5eef_4_k_cu_c566a6f6_1802754cuda3std3__45__cpo6rbeginE,@object
	.size		_ZN41_INTERNAL_682c5eef_4_k_cu_c566a6f6_1802754cuda3std3__45__cpo6rbeginE,(_ZN41_INTERNAL_682c5eef_4_k_cu_c566a6f6_1802754cuda3std6ranges3__45__cpo7advanceE - _ZN41_INTERNAL_682c5eef_4_k_cu_c566a6f6_1802754cuda3std3__45__cpo6rbeginE)
_ZN41_INTERNAL_682c5eef_4_k_cu_c566a6f6_1802754cuda3std3__45__cpo6rbeginE:
	.zero		1
	.type		_ZN41_INTERNAL_682c5eef_4_k_cu_c566a6f6_1802754cuda3std6ranges3__45__cpo7advanceE,@object
	.size		_ZN41_INTERNAL_682c5eef_4_k_cu_c566a6f6_1802754cuda3std6ranges3__45__cpo7advanceE,(_ZN41_INTERNAL_682c5eef_4_k_cu_c566a6f6_1802756thrust24THRUST_300001_SM_1000_NS12placeholders3_10E - _ZN41_INTERNAL_682c5eef_4_k_cu_c566a6f6_1802754cuda3std6ranges3__45__cpo7advanceE)
_ZN41_INTERNAL_682c5eef_4_k_cu_c566a6f6_1802754cuda3std6ranges3__45__cpo7advanceE:
	.zero		1
	.type		_ZN41_INTERNAL_682c5eef_4_k_cu_c566a6f6_1802756thrust24THRUST_300001_SM_1000_NS12placeholders3_10E,@object
	.size		_ZN41_INTERNAL_682c5eef_4_k_cu_c566a6f6_1802756thrust24THRUST_300001_SM_1000_NS12placeholders3_10E,(_ZN41_INTERNAL_682c5eef_4_k_cu_c566a6f6_1802754cuda3std3__48in_placeE - _ZN41_INTERNAL_682c5eef_4_k_cu_c566a6f6_1802756thrust24THRUST_300001_SM_1000_NS12placeholders3_10E)
_ZN41_INTERNAL_682c5eef_4_k_cu_c566a6f6_1802756thrust24THRUST_300001_SM_1000_NS12placeholders3_10E:
	.zero		1
	.type		_ZN41_INTERNAL_682c5eef_4_k_cu_c566a6f6_1802754cuda3std3__48in_placeE,@object
	.size		_ZN41_INTERNAL_682c5eef_4_k_cu_c566a6f6_1802754cuda3std3__48in_placeE,(_ZN41_INTERNAL_682c5eef_4_k_cu_c566a6f6_1802754cuda3std6ranges3__45__cpo4sizeE - _ZN41_INTERNAL_682c5eef_4_k_cu_c566a6f6_1802754cuda3std3__48in_placeE)
_ZN41_INTERNAL_682c5eef_4_k_cu_c566a6f6_1802754cuda3std3__48in_placeE:
	.zero		1
	.type		_ZN41_INTERNAL_682c5eef_4_k_cu_c566a6f6_1802754cuda3std6ranges3__45__cpo4sizeE,@object
	.size		_ZN41_INTERNAL_682c5eef_4_k_cu_c566a6f6_1802754cuda3std6ranges3__45__cpo4sizeE,(_ZN41_INTERNAL_682c5eef_4_k_cu_c566a6f6_1802756thrust24THRUST_300001_SM_1000_NS12placeholders2_2E - _ZN41_INTERNAL_682c5eef_4_k_cu_c566a6f6_1802754cuda3std6ranges3__45__cpo4sizeE)
_ZN41_INTERNAL_682c5eef_4_k_cu_c566a6f6_1802754cuda3std6ranges3__45__cpo4sizeE:
	.zero		1
	.type		_ZN41_INTERNAL_682c5eef_4_k_cu_c566a6f6_1802756thrust24THRUST_300001_SM_1000_NS12placeholders2_2E,@object
	.size		_ZN41_INTERNAL_682c5eef_4_k_cu_c566a6f6_1802756thrust24THRUST_300001_SM_1000_NS12placeholders2_2E,(_ZN41_INTERNAL_682c5eef_4_k_cu_c566a6f6_1802754cuda3std3__45__cpo6cbeginE - _ZN41_INTERNAL_682c5eef_4_k_cu_c566a6f6_1802756thrust24THRUST_300001_SM_1000_NS12placeholders2_2E)
_ZN41_INTERNAL_682c5eef_4_k_cu_c566a6f6_1802756thrust24THRUST_300001_SM_1000_NS12placeholders2_2E:
	.zero		1
	.type		_ZN41_INTERNAL_682c5eef_4_k_cu_c566a6f6_1802754cuda3std3__45__cpo6cbeginE,@object
	.size		_ZN41_INTERNAL_682c5eef_4_k_cu_c566a6f6_1802754cuda3std3__45__cpo6cbeginE,(_ZN41_INTERNAL_682c5eef_4_k_cu_c566a6f6_1802754cuda3std6ranges3__45__cpo6cbeginE - _ZN41_INTERNAL_682c5eef_4_k_cu_c566a6f6_1802754cuda3std3__45__cpo6cbeginE)
_ZN41_INTERNAL_682c5eef_4_k_cu_c566a6f6_1802754cuda3std3__45__cpo6cbeginE:
	.zero		1
	.type		_ZN41_INTERNAL_682c5eef_4_k_cu_c566a6f6_1802754cuda3std6ranges3__45__cpo6cbeginE,@object
	.size		_ZN41_INTERNAL_682c5eef_4_k_cu_c566a6f6_1802754cuda3std6ranges3__45__cpo6cbeginE,(_ZN41_INTERNAL_682c5eef_4_k_cu_c566a6f6_1802756thrust24THRUST_300001_SM_1000_NS12placeholders2_6E - _ZN41_INTERNAL_682c5eef_4_k_cu_c566a6f6_1802754cuda3std6ranges3__45__cpo6cbeginE)
_ZN41_INTERNAL_682c5eef_4_k_cu_c566a6f6_1802754cuda3std6ranges3__45__cpo6cbeginE:
	.zero		1
	.type		_ZN41_INTERNAL_682c5eef_4_k_cu_c566a6f6_1802756thrust24THRUST_300001_SM_1000_NS12placeholders2_6E,@object
	.size		_ZN41_INTERNAL_682c5eef_4_k_cu_c566a6f6_1802756thrust24THRUST_300001_SM_1000_NS12placeholders2_6E,(_ZN41_INTERNAL_682c5eef_4_k_cu_c566a6f6_1802754cuda3std3__45__cpo7crbeginE - _ZN41_INTERNAL_682c5eef_4_k_cu_c566a6f6_1802756thrust24THRUST_300001_SM_1000_NS12placeholders2_6E)
_ZN41_INTERNAL_682c5eef_4_k_cu_c566a6f6_1802756thrust24THRUST_300001_SM_1000_NS12placeholders2_6E:
	.zero		1
	.type		_ZN41_INTERNAL_682c5eef_4_k_cu_c566a6f6_1802754cuda3std3__45__cpo7crbeginE,@object
	.size		_ZN41_INTERNAL_682c5eef_4_k_cu_c566a6f6_1802754cuda3std3__45__cpo7crbeginE,(_ZN41_INTERNAL_682c5eef_4_k_cu_c566a6f6_1802754cuda3std6ranges3__45__cpo4nextE - _ZN41_INTERNAL_682c5eef_4_k_cu_c566a6f6_1802754cuda3std3__45__cpo7crbeginE)
_ZN41_INTERNAL_682c5eef_4_k_cu_c566a6f6_1802754cuda3std3__45__cpo7crbeginE:
	.zero		1
	.type		_ZN41_INTERNAL_682c5eef_4_k_cu_c566a6f6_1802754cuda3std6ranges3__45__cpo4nextE,@object
	.size		_ZN41_INTERNAL_682c5eef_4_k_cu_c566a6f6_1802754cuda3std6ranges3__45__cpo4nextE,(_ZN41_INTERNAL_682c5eef_4_k_cu_c566a6f6_1802754cuda3std6ranges3__45__cpo4swapE - _ZN41_INTERNAL_682c5eef_4_k_cu_c566a6f6_1802754cuda3std6ranges3__45__cpo4nextE)
_ZN41_INTERNAL_682c5eef_4_k_cu_c566a6f6_1802754cuda3std6ranges3__45__cpo4nextE:
	.zero		1
	.type		_ZN41_INTERNAL_682c5eef_4_k_cu_c566a6f6_1802754cuda3std6ranges3__45__cpo4swapE,@object
	.size		_ZN41_INTERNAL_682c5eef_4_k_cu_c566a6f6_1802754cuda3std6ranges3__45__cpo4swapE,(_ZN41_INTERNAL_682c5eef_4_k_cu_c566a6f6_1802756thrust24THRUST_300001_SM_1000_NS8cuda_cub10par_nosyncE - _ZN41_INTERNAL_682c5eef_4_k_cu_c566a6f6_1802754cuda3std6ranges3__45__cpo4swapE)
_ZN41_INTERNAL_682c5eef_4_k_cu_c566a6f6_1802754cuda3std6ranges3__45__cpo4swapE:
	.zero		1
	.type		_ZN41_INTERNAL_682c5eef_4_k_cu_c566a6f6_1802756thrust24THRUST_300001_SM_1000_NS8cuda_cub10par_nosyncE,@object
	.size		_ZN41_INTERNAL_682c5eef_4_k_cu_c566a6f6_1802756thrust24THRUST_300001_SM_1000_NS8cuda_cub10par_nosyncE,(_ZN41_INTERNAL_682c5eef_4_k_cu_c566a6f6_1802756thrust24THRUST_300001_SM_1000_NS3seqE - _ZN41_INTERNAL_682c5eef_4_k_cu_c566a6f6_1802756thrust24THRUST_300001_SM_1000_NS8cuda_cub10par_nosyncE)
_ZN41_INTERNAL_682c5eef_4_k_cu_c566a6f6_1802756thrust24THRUST_300001_SM_1000_NS8cuda_cub10par_nosyncE:
	.zero		1
	.type		_ZN41_INTERNAL_682c5eef_4_k_cu_c566a6f6_1802756thrust24THRUST_300001_SM_1000_NS3seqE,@object
	.size		_ZN41_INTERNAL_682c5eef_4_k_cu_c566a6f6_1802756thrust24THRUST_300001_SM_1000_NS3seqE,(_ZN41_INTERNAL_682c5eef_4_k_cu_c566a6f6_1802754cuda3std3__420unreachable_sentinelE - _ZN41_INTERNAL_682c5eef_4_k_cu_c566a6f6_1802756thrust24THRUST_300001_SM_1000_NS3seqE)
_ZN41_INTERNAL_682c5eef_4_k_cu_c566a6f6_1802756thrust24THRUST_300001_SM_1000_NS3seqE:
	.zero		1
	.type		_ZN41_INTERNAL_682c5eef_4_k_cu_c566a6f6_1802754cuda3std3__420unreachable_sentinelE,@object
	.size		_ZN41_INTERNAL_682c5eef_4_k_cu_c566a6f6_1802754cuda3std3__420unreachable_sentinelE,(_ZN41_INTERNAL_682c5eef_4_k_cu_c566a6f6_1802754cuda3std6ranges3__45__cpo5ssizeE - _ZN41_INTERNAL_682c5eef_4_k_cu_c566a6f6_1802754cuda3std3__420unreachable_sentinelE)
_ZN41_INTERNAL_682c5eef_4_k_cu_c566a6f6_1802754cuda3std3__420unreachable_sentinelE:
	.zero		1
	.type		_ZN41_INTERNAL_682c5eef_4_k_cu_c566a6f6_1802754cuda3std6ranges3__45__cpo5ssizeE,@object
	.size		_ZN41_INTERNAL_682c5eef_4_k_cu_c566a6f6_1802754cuda3std6ranges3__45__cpo5ssizeE,(_ZN41_INTERNAL_682c5eef_4_k_cu_c566a6f6_1802756thrust24THRUST_300001_SM_1000_NS12placeholders2_3E - _ZN41_INTERNAL_682c5eef_4_k_cu_c566a6f6_1802754cuda3std6ranges3__45__cpo5ssizeE)
_ZN41_INTERNAL_682c5eef_4_k_cu_c566a6f6_1802754cuda3std6ranges3__45__cpo5ssizeE:
	.zero		1
	.type		_ZN41_INTERNAL_682c5eef_4_k_cu_c566a6f6_1802756thrust24THRUST_300001_SM_1000_NS12placeholders2_3E,@object
	.size		_ZN41_INTERNAL_682c5eef_4_k_cu_c566a6f6_1802756thrust24THRUST_300001_SM_1000_NS12placeholders2_3E,(_ZN41_INTERNAL_682c5eef_4_k_cu_c566a6f6_1802754cuda3std3__45__cpo4cendE - _ZN41_INTERNAL_682c5eef_4_k_cu_c566a6f6_1802756thrust24THRUST_300001_SM_1000_NS12placeholders2_3E)
_ZN41_INTERNAL_682c5eef_4_k_cu_c566a6f6_1802756thrust24THRUST_300001_SM_1000_NS12placeholders2_3E:
	.zero		1
	.type		_ZN41_INTERNAL_682c5eef_4_k_cu_c566a6f6_1802754cuda3std3__45__cpo4cendE,@object
	.size		_ZN41_INTERNAL_682c5eef_4_k_cu_c566a6f6_1802754cuda3std3__45__cpo4cendE,(_ZN41_INTERNAL_682c5eef_4_k_cu_c566a6f6_1802754cuda3std6ranges3__45__cpo4cendE - _ZN41_INTERNAL_682c5eef_4_k_cu_c566a6f6_1802754cuda3std3__45__cpo4cendE)
_ZN41_INTERNAL_682c5eef_4_k_cu_c566a6f6_1802754cuda3std3__45__cpo4cendE:
	.zero		1
	.type		_ZN41_INTERNAL_682c5eef_4_k_cu_c566a6f6_1802754cuda3std6ranges3__45__cpo4cendE,@object
	.size		_ZN41_INTERNAL_682c5eef_4_k_cu_c566a6f6_1802754cuda3std6ranges3__45__cpo4cendE,(_ZN41_INTERNAL_682c5eef_4_k_cu_c566a6f6_1802756thrust24THRUST_300001_SM_1000_NS12placeholders2_7E - _ZN41_INTERNAL_682c5eef_4_k_cu_c566a6f6_1802754cuda3std6ranges3__45__cpo4cendE)
_ZN41_INTERNAL_682c5eef_4_k_cu_c566a6f6_1802754cuda3std6ranges3__45__cpo4cendE:
	.zero		1
	.type		_ZN41_INTERNAL_682c5eef_4_k_cu_c566a6f6_1802756thrust24THRUST_300001_SM_1000_NS12placeholders2_7E,@object
	.size		_ZN41_INTERNAL_682c5eef_4_k_cu_c566a6f6_1802756thrust24THRUST_300001_SM_1000_NS12placeholders2_7E,(_ZN41_INTERNAL_682c5eef_4_k_cu_c566a6f6_1802754cuda3std3__45__cpo5crendE - _ZN41_INTERNAL_682c5eef_4_k_cu_c566a6f6_1802756thrust24THRUST_300001_SM_1000_NS12placeholders2_7E)
_ZN41_INTERNAL_682c5eef_4_k_cu_c566a6f6_1802756thrust24THRUST_300001_SM_1000_NS12placeholders2_7E:
	.zero		1
	.type		_ZN41_INTERNAL_682c5eef_4_k_cu_c566a6f6_1802754cuda3std3__45__cpo5crendE,@object
	.size		_ZN41_INTERNAL_682c5eef_4_k_cu_c566a6f6_1802754cuda3std3__45__cpo5crendE,(_ZN41_INTERNAL_682c5eef_4_k_cu_c566a6f6_1802754cuda3std6ranges3__45__cpo4prevE - _ZN41_INTERNAL_682c5eef_4_k_cu_c566a6f6_1802754cuda3std3__45__cpo5crendE)
_ZN41_INTERNAL_682c5eef_4_k_cu_c566a6f6_1802754cuda3std3__45__cpo5crendE:
	.zero		1
	.type		_ZN41_INTERNAL_682c5eef_4_k_cu_c566a6f6_1802754cuda3std6ranges3__45__cpo4prevE,@object
	.size		_ZN41_INTERNAL_682c5eef_4_k_cu_c566a6f6_1802754cuda3std6ranges3__45__cpo4prevE,(_ZN41_INTERNAL_682c5eef_4_k_cu_c566a6f6_1802754cuda3std6ranges3__45__cpo9iter_moveE - _ZN41_INTERNAL_682c5eef_4_k_cu_c566a6f6_1802754cuda3std6ranges3__45__cpo4prevE)
_ZN41_INTERNAL_682c5eef_4_k_cu_c566a6f6_1802754cuda3std6ranges3__45__cpo4prevE:
	.zero		1
	.type		_ZN41_INTERNAL_682c5eef_4_k_cu_c566a6f6_1802754cuda3std6ranges3__45__cpo9iter_moveE,@object
	.size		_ZN41_INTERNAL_682c5eef_4_k_cu_c566a6f6_1802754cuda3std6ranges3__45__cpo9iter_moveE,(_ZN41_INTERNAL_682c5eef_4_k_cu_c566a6f6_1802756thrust24THRUST_300001_SM_1000_NS6system6detail10sequential3seqE - _ZN41_INTERNAL_682c5eef_4_k_cu_c566a6f6_1802754cuda3std6ranges3__45__cpo9iter_moveE)
_ZN41_INTERNAL_682c5eef_4_k_cu_c566a6f6_1802754cuda3std6ranges3__45__cpo9iter_moveE:
	.zero		1
	.type		_ZN41_INTERNAL_682c5eef_4_k_cu_c566a6f6_1802756thrust24THRUST_300001_SM_1000_NS6system6detail10sequential3seqE,@object
	.size		_ZN41_INTERNAL_682c5eef_4_k_cu_c566a6f6_1802756thrust24THRUST_300001_SM_1000_NS6system6detail10sequential3seqE,(_ZN41_INTERNAL_682c5eef_4_k_cu_c566a6f6_1802756thrust24THRUST_300001_SM_1000_NS12placeholders2_9E - _ZN41_INTERNAL_682c5eef_4_k_cu_c566a6f6_1802756thrust24THRUST_300001_SM_1000_NS6system6detail10sequential3seqE)
_ZN41_INTERNAL_682c5eef_4_k_cu_c566a6f6_1802756thrust24THRUST_300001_SM_1000_NS6system6detail10sequential3seqE:
	.zero		1
	.type		_ZN41_INTERNAL_682c5eef_4_k_cu_c566a6f6_1802756thrust24THRUST_300001_SM_1000_NS12placeholders2_9E,@object
	.size		_ZN41_INTERNAL_682c5eef_4_k_cu_c566a6f6_1802756thrust24THRUST_300001_SM_1000_NS12placeholders2_9E,(_ZN41_INTERNAL_682c5eef_4_k_cu_c566a6f6_1802754cuda3std3__419piecewise_constructE - _ZN41_INTERNAL_682c5eef_4_k_cu_c566a6f6_1802756thrust24THRUST_300001_SM_1000_NS12placeholders2_9E)
_ZN41_INTERNAL_682c5eef_4_k_cu_c566a6f6_1802756thrust24THRUST_300001_SM_1000_NS12placeholders2_9E:
	.zero		1
	.type		_ZN41_INTERNAL_682c5eef_4_k_cu_c566a6f6_1802754cuda3std3__419piecewise_constructE,@object
	.size		_ZN41_INTERNAL_682c5eef_4_k_cu_c566a6f6_1802754cuda3std3__419piecewise_constructE,(_ZN41_INTERNAL_682c5eef_4_k_cu_c566a6f6_1802754cuda3std6ranges3__45__cpo5cdataE - _ZN41_INTERNAL_682c5eef_4_k_cu_c566a6f6_1802754cuda3std3__419piecewise_constructE)
_ZN41_INTERNAL_682c5eef_4_k_cu_c566a6f6_1802754cuda3std3__419piecewise_constructE:
	.zero		1
	.type		_ZN41_INTERNAL_682c5eef_4_k_cu_c566a6f6_1802754cuda3std6ranges3__45__cpo5cdataE,@object
	.size		_ZN41_INTERNAL_682c5eef_4_k_cu_c566a6f6_1802754cuda3std6ranges3__45__cpo5cdataE,(_ZN41_INTERNAL_682c5eef_4_k_cu_c566a6f6_1802756thrust24THRUST_300001_SM_1000_NS12placeholders2_1E - _ZN41_INTERNAL_682c5eef_4_k_cu_c566a6f6_1802754cuda3std6ranges3__45__cpo5cdataE)
_ZN41_INTERNAL_682c5eef_4_k_cu_c566a6f6_1802754cuda3std6ranges3__45__cpo5cdataE:
	.zero		1
	.type		_ZN41_INTERNAL_682c5eef_4_k_cu_c566a6f6_1802756thrust24THRUST_300001_SM_1000_NS12placeholders2_1E,@object
	.size		_ZN41_INTERNAL_682c5eef_4_k_cu_c566a6f6_1802756thrust24THRUST_300001_SM_1000_NS12placeholders2_1E,(_ZN41_INTERNAL_682c5eef_4_k_cu_c566a6f6_1802754cuda3std3__45__cpo3endE - _ZN41_INTERNAL_682c5eef_4_k_cu_c566a6f6_1802756thrust24THRUST_300001_SM_1000_NS12placeholders2_1E)
_ZN41_INTERNAL_682c5eef_4_k_cu_c566a6f6_1802756thrust24THRUST_300001_SM_1000_NS12placeholders2_1E:
	.zero		1
	.type		_ZN41_INTERNAL_682c5eef_4_k_cu_c566a6f6_1802754cuda3std3__45__cpo3endE,@object
	.size		_ZN41_INTERNAL_682c5eef_4_k_cu_c566a6f6_1802754cuda3std3__45__cpo3endE,(_ZN41_INTERNAL_682c5eef_4_k_cu_c566a6f6_1802754cuda3std6ranges3__45__cpo3endE - _ZN41_INTERNAL_682c5eef_4_k_cu_c566a6f6_1802754cuda3std3__45__cpo3endE)
_ZN41_INTERNAL_682c5eef_4_k_cu_c566a6f6_1802754cuda3std3__45__cpo3endE:
	.zero		1
	.type		_ZN41_INTERNAL_682c5eef_4_k_cu_c566a6f6_1802754cuda3std6ranges3__45__cpo3endE,@object
	.size		_ZN41_INTERNAL_682c5eef_4_k_cu_c566a6f6_1802754cuda3std6ranges3__45__cpo3endE,(_ZN41_INTERNAL_682c5eef_4_k_cu_c566a6f6_1802756thrust24THRUST_300001_SM_1000_NS12placeholders2_5E - _ZN41_INTERNAL_682c5eef_4_k_cu_c566a6f6_1802754cuda3std6ranges3__45__cpo3endE)
_ZN41_INTERNAL_682c5eef_4_k_cu_c566a6f6_1802754cuda3std6ranges3__45__cpo3endE:
	.zero		1
	.type		_ZN41_INTERNAL_682c5eef_4_k_cu_c566a6f6_1802756thrust24THRUST_300001_SM_1000_NS12placeholders2_5E,@object
	.size		_ZN41_INTERNAL_682c5eef_4_k_cu_c566a6f6_1802756thrust24THRUST_300001_SM_1000_NS12placeholders2_5E,(_ZN41_INTERNAL_682c5eef_4_k_cu_c566a6f6_1802754cuda3std3__45__cpo4rendE - _ZN41_INTERNAL_682c5eef_4_k_cu_c566a6f6_1802756thrust24THRUST_300001_SM_1000_NS12placeholders2_5E)
_ZN41_INTERNAL_682c5eef_4_k_cu_c566a6f6_1802756thrust24THRUST_300001_SM_1000_NS12placeholders2_5E:
	.zero		1
	.type		_ZN41_INTERNAL_682c5eef_4_k_cu_c566a6f6_1802754cuda3std3__45__cpo4rendE,@object
	.size		_ZN41_INTERNAL_682c5eef_4_k_cu_c566a6f6_1802754cuda3std3__45__cpo4rendE,(_ZN41_INTERNAL_682c5eef_4_k_cu_c566a6f6_1802754cuda3std6ranges3__45__cpo9iter_swapE - _ZN41_INTERNAL_682c5eef_4_k_cu_c566a6f6_1802754cuda3std3__45__cpo4rendE)
_ZN41_INTERNAL_682c5eef_4_k_cu_c566a6f6_1802754cuda3std3__45__cpo4rendE:
	.zero		1
	.type		_ZN41_INTERNAL_682c5eef_4_k_cu_c566a6f6_1802754cuda3std6ranges3__45__cpo9iter_swapE,@object
	.size		_ZN41_INTERNAL_682c5eef_4_k_cu_c566a6f6_1802754cuda3std6ranges3__45__cpo9iter_swapE,(_ZN41_INTERNAL_682c5eef_4_k_cu_c566a6f6_1802754cuda3std3__48unexpectE - _ZN41_INTERNAL_682c5eef_4_k_cu_c566a6f6_1802754cuda3std6ranges3__45__cpo9iter_swapE)
_ZN41_INTERNAL_682c5eef_4_k_cu_c566a6f6_1802754cuda3std6ranges3__45__cpo9iter_swapE:
	.zero		1
	.type		_ZN41_INTERNAL_682c5eef_4_k_cu_c566a6f6_1802754cuda3std3__48unexpectE,@object
	.size		_ZN41_INTERNAL_682c5eef_4_k_cu_c566a6f6_1802754cuda3std3__48unexpectE,(_ZN41_INTERNAL_682c5eef_4_k_cu_c566a6f6_1802756thrust24THRUST_300001_SM_1000_NS8cuda_cub3parE - _ZN41_INTERNAL_682c5eef_4_k_cu_c566a6f6_1802754cuda3std3__48unexpectE)
_ZN41_INTERNAL_682c5eef_4_k_cu_c566a6f6_1802754cuda3std3__48unexpectE:
	.zero		1
	.type		_ZN41_INTERNAL_682c5eef_4_k_cu_c566a6f6_1802756thrust24THRUST_300001_SM_1000_NS8cuda_cub3parE,@object
	.size		_ZN41_INTERNAL_682c5eef_4_k_cu_c566a6f6_1802756thrust24THRUST_300001_SM_1000_NS8cuda_cub3parE,(.L_29 - _ZN41_INTERNAL_682c5eef_4_k_cu_c566a6f6_1802756thrust24THRUST_300001_SM_1000_NS8cuda_cub3parE)
_ZN41_INTERNAL_682c5eef_4_k_cu_c566a6f6_1802756thrust24THRUST_300001_SM_1000_NS8cuda_cub3parE:
	.zero		1
.L_29:


//--------------------- .nv.constant0._ZN3cub18CUB_300001_SM_10006detail11EmptyKernelIvEEvv --------------------------
	.section	.nv.constant0._ZN3cub18CUB_300001_SM_10006detail11EmptyKernelIvEEvv,"a",@progbits
	.sectionflags	@""
	.align	4
.nv.constant0._ZN3cub18CUB_300001_SM_10006detail11EmptyKernelIvEEvv:
	.zero		896


//--------------------- .nv.constant0._Z11update_tagsPiii --------------------------
	.section	.nv.constant0._Z11update_tagsPiii,"a",@progbits
	.sectionflags	@""
	.align	4
.nv.constant0._Z11update_tagsPiii:
	.zero		912


//--------------------- SYMBOLS --------------------------

	.type		.nv.reservedSmem.offset0,@object
	.size		.nv.reservedSmem.offset0,0x4
